//
// Generated by NVIDIA NVVM Compiler
//
// Compiler Build ID: CL-36424714
// Cuda compilation tools, release 13.0, V13.0.88
// Based on NVVM 20.0.0
//

.version 9.0
.target sm_100
.address_size 64

	// .globl	_Z18matMulSimpleDevicePfS_S_i
// _ZZ20matMulAdvancedDevicePfS_S_iE3Mds has been demoted
// _ZZ20matMulAdvancedDevicePfS_S_iE3Nds has been demoted

.visible .entry _Z18matMulSimpleDevicePfS_S_i(
	.param .u64 .ptr .align 1 _Z18matMulSimpleDevicePfS_S_i_param_0,
	.param .u64 .ptr .align 1 _Z18matMulSimpleDevicePfS_S_i_param_1,
	.param .u64 .ptr .align 1 _Z18matMulSimpleDevicePfS_S_i_param_2,
	.param .u32 _Z18matMulSimpleDevicePfS_S_i_param_3
)
{
	.reg .pred 	%p<10>;
	.reg .b32 	%r<40>;
	.reg .b32 	%f<67>;
	.reg .b64 	%rd<67>;

	ld.param.u64 	%rd14, [_Z18matMulSimpleDevicePfS_S_i_param_0];
	ld.param.u64 	%rd15, [_Z18matMulSimpleDevicePfS_S_i_param_1];
	ld.param.u32 	%r18, [_Z18matMulSimpleDevicePfS_S_i_param_3];
	cvta.to.global.u64 	%rd1, %rd15;
	cvta.to.global.u64 	%rd2, %rd14;
	mov.u32 	%r19, %ctaid.y;
	mov.u32 	%r20, %ntid.y;
	mov.u32 	%r21, %tid.y;
	mad.lo.s32 	%r1, %r19, %r20, %r21;
	mov.u32 	%r22, %ctaid.x;
	mov.u32 	%r23, %ntid.x;
	mov.u32 	%r24, %tid.x;
	mad.lo.s32 	%r2, %r22, %r23, %r24;
	max.s32 	%r25, %r1, %r2;
	setp.ge.s32 	%p1, %r25, %r18;
	@%p1 bra 	$L__BB0_13;
	mul.lo.s32 	%r3, %r18, %r1;
	and.b32  	%r4, %r18, 7;
	setp.lt.u32 	%p2, %r18, 8;
	mov.f32 	%f66, 0f00000000;
	mov.b32 	%r38, 0;
	@%p2 bra 	$L__BB0_4;
	and.b32  	%r38, %r18, 2147483640;
	neg.s32 	%r36, %r38;
	mul.wide.s32 	%rd16, %r18, 4;
	add.s64 	%rd3, %rd1, %rd16;
	shl.b32 	%r7, %r18, 3;
	mul.wide.s32 	%rd17, %r18, 8;
	add.s64 	%rd4, %rd1, %rd17;
	mul.wide.s32 	%rd18, %r18, 12;
	add.s64 	%rd5, %rd1, %rd18;
	mul.wide.s32 	%rd19, %r18, 16;
	add.s64 	%rd6, %rd1, %rd19;
	mul.wide.s32 	%rd20, %r18, 20;
	add.s64 	%rd7, %rd1, %rd20;
	mul.wide.s32 	%rd21, %r18, 24;
	add.s64 	%rd8, %rd1, %rd21;
	mul.wide.s32 	%rd22, %r18, 28;
	add.s64 	%rd9, %rd1, %rd22;
	mul.wide.u32 	%rd23, %r3, 4;
	add.s64 	%rd24, %rd23, %rd2;
	add.s64 	%rd66, %rd24, 16;
	mov.f32 	%f66, 0f00000000;
	mov.u32 	%r35, %r2;
$L__BB0_3:
	.pragma "nounroll";
	mul.wide.s32 	%rd25, %r35, 4;
	add.s64 	%rd26, %rd3, %rd25;
	add.s64 	%rd27, %rd4, %rd25;
	add.s64 	%rd28, %rd5, %rd25;
	add.s64 	%rd29, %rd6, %rd25;
	add.s64 	%rd30, %rd7, %rd25;
	add.s64 	%rd31, %rd8, %rd25;
	add.s64 	%rd32, %rd9, %rd25;
	add.s64 	%rd33, %rd1, %rd25;
	ld.global.f32 	%f16, [%rd66+-16];
	ld.global.f32 	%f17, [%rd33];
	fma.rn.f32 	%f18, %f16, %f17, %f66;
	ld.global.f32 	%f19, [%rd66+-12];
	ld.global.f32 	%f20, [%rd26];
	fma.rn.f32 	%f21, %f19, %f20, %f18;
	ld.global.f32 	%f22, [%rd66+-8];
	ld.global.f32 	%f23, [%rd27];
	fma.rn.f32 	%f24, %f22, %f23, %f21;
	ld.global.f32 	%f25, [%rd66+-4];
	ld.global.f32 	%f26, [%rd28];
	fma.rn.f32 	%f27, %f25, %f26, %f24;
	ld.global.f32 	%f28, [%rd66];
	ld.global.f32 	%f29, [%rd29];
	fma.rn.f32 	%f30, %f28, %f29, %f27;
	ld.global.f32 	%f31, [%rd66+4];
	ld.global.f32 	%f32, [%rd30];
	fma.rn.f32 	%f33, %f31, %f32, %f30;
	ld.global.f32 	%f34, [%rd66+8];
	ld.global.f32 	%f35, [%rd31];
	fma.rn.f32 	%f36, %f34, %f35, %f33;
	ld.global.f32 	%f37, [%rd66+12];
	ld.global.f32 	%f38, [%rd32];
	fma.rn.f32 	%f66, %f37, %f38, %f36;
	add.s32 	%r36, %r36, 8;
	add.s32 	%r35, %r35, %r7;
	add.s64 	%rd66, %rd66, 32;
	setp.ne.s32 	%p3, %r36, 0;
	@%p3 bra 	$L__BB0_3;
$L__BB0_4:
	setp.eq.s32 	%p4, %r4, 0;
	@%p4 bra 	$L__BB0_12;
	and.b32  	%r13, %r18, 3;
	setp.lt.u32 	%p5, %r4, 4;
	@%p5 bra 	$L__BB0_7;
	add.s32 	%r27, %r38, %r3;
	mul.wide.u32 	%rd34, %r27, 4;
	add.s64 	%rd35, %rd2, %rd34;
	ld.global.f32 	%f40, [%rd35];
	mad.lo.s32 	%r28, %r38, %r18, %r2;
	mul.wide.s32 	%rd36, %r28, 4;
	add.s64 	%rd37, %rd1, %rd36;
	ld.global.f32 	%f41, [%rd37];
	fma.rn.f32 	%f42, %f40, %f41, %f66;
	cvt.u64.u32 	%rd38, %r3;
	cvt.u64.u32 	%rd39, %r38;
	add.s64 	%rd40, %rd39, %rd38;
	shl.b64 	%rd41, %rd40, 2;
	add.s64 	%rd42, %rd2, %rd41;
	ld.global.f32 	%f43, [%rd42+4];
	mul.wide.s32 	%rd43, %r18, 4;
	add.s64 	%rd44, %rd37, %rd43;
	ld.global.f32 	%f44, [%rd44];
	fma.rn.f32 	%f45, %f43, %f44, %f42;
	ld.global.f32 	%f46, [%rd42+8];
	add.s64 	%rd45, %rd44, %rd43;
	ld.global.f32 	%f47, [%rd45];
	fma.rn.f32 	%f48, %f46, %f47, %f45;
	ld.global.f32 	%f49, [%rd42+12];
	add.s64 	%rd46, %rd45, %rd43;
	ld.global.f32 	%f50, [%rd46];
	fma.rn.f32 	%f66, %f49, %f50, %f48;
	add.s32 	%r38, %r38, 4;
$L__BB0_7:
	setp.eq.s32 	%p6, %r13, 0;
	@%p6 bra 	$L__BB0_12;
	setp.eq.s32 	%p7, %r13, 1;
	@%p7 bra 	$L__BB0_10;
	add.s32 	%r29, %r38, %r3;
	mul.wide.u32 	%rd47, %r29, 4;
	add.s64 	%rd48, %rd2, %rd47;
	ld.global.f32 	%f52, [%rd48];
	mad.lo.s32 	%r30, %r38, %r18, %r2;
	mul.wide.s32 	%rd49, %r30, 4;
	add.s64 	%rd50, %rd1, %rd49;
	ld.global.f32 	%f53, [%rd50];
	fma.rn.f32 	%f54, %f52, %f53, %f66;
	cvt.u64.u32 	%rd51, %r3;
	cvt.u64.u32 	%rd52, %r38;
	add.s64 	%rd53, %rd52, %rd51;
	shl.b64 	%rd54, %rd53, 2;
	add.s64 	%rd55, %rd2, %rd54;
	ld.global.f32 	%f55, [%rd55+4];
	mul.wide.s32 	%rd56, %r18, 4;
	add.s64 	%rd57, %rd50, %rd56;
	ld.global.f32 	%f56, [%rd57];
	fma.rn.f32 	%f66, %f55, %f56, %f54;
	add.s32 	%r38, %r38, 2;
$L__BB0_10:
	and.b32  	%r31, %r18, 1;
	setp.eq.b32 	%p8, %r31, 1;
	not.pred 	%p9, %p8;
	@%p9 bra 	$L__BB0_12;
	add.s32 	%r32, %r38, %r3;
	mul.wide.u32 	%rd58, %r32, 4;
	add.s64 	%rd59, %rd2, %rd58;
	ld.global.f32 	%f57, [%rd59];
	mad.lo.s32 	%r33, %r38, %r18, %r2;
	mul.wide.s32 	%rd60, %r33, 4;
	add.s64 	%rd61, %rd1, %rd60;
	ld.global.f32 	%f58, [%rd61];
	fma.rn.f32 	%f66, %f57, %f58, %f66;
$L__BB0_12:
	ld.param.u64 	%rd65, [_Z18matMulSimpleDevicePfS_S_i_param_2];
	add.s32 	%r34, %r3, %r2;
	cvta.to.global.u64 	%rd62, %rd65;
	mul.wide.s32 	%rd63, %r34, 4;
	add.s64 	%rd64, %rd62, %rd63;
	st.global.f32 	[%rd64], %f66;
$L__BB0_13:
	ret;

}
	// .globl	_Z20matMulAdvancedDevicePfS_S_i
.visible .entry _Z20matMulAdvancedDevicePfS_S_i(
	.param .u64 .ptr .align 1 _Z20matMulAdvancedDevicePfS_S_i_param_0,
	.param .u64 .ptr .align 1 _Z20matMulAdvancedDevicePfS_S_i_param_1,
	.param .u64 .ptr .align 1 _Z20matMulAdvancedDevicePfS_S_i_param_2,
	.param .u32 _Z20matMulAdvancedDevicePfS_S_i_param_3
)
{
	.reg .pred 	%p<7>;
	.reg .b32 	%r<49>;
	.reg .b32 	%f<63>;
	.reg .b64 	%rd<13>;
	// demoted variable
	.shared .align 4 .b8 _ZZ20matMulAdvancedDevicePfS_S_iE3Mds[1024];
	// demoted variable
	.shared .align 4 .b8 _ZZ20matMulAdvancedDevicePfS_S_iE3Nds[1024];
	ld.param.u64 	%rd3, [_Z20matMulAdvancedDevicePfS_S_i_param_0];
	ld.param.u64 	%rd4, [_Z20matMulAdvancedDevicePfS_S_i_param_1];
	ld.param.u64 	%rd5, [_Z20matMulAdvancedDevicePfS_S_i_param_2];
	ld.param.u32 	%r25, [_Z20matMulAdvancedDevicePfS_S_i_param_3];
	mov.u32 	%r26, %ctaid.x;
	mov.u32 	%r27, %ctaid.y;
	mov.u32 	%r44, %tid.x;
	mov.u32 	%r46, %tid.y;
	shl.b32 	%r28, %r27, 4;
	add.s32 	%r3, %r28, %r46;
	shl.b32 	%r4, %r26, 4;
	add.s32 	%r5, %r4, %r44;
	shr.s32 	%r29, %r25, 31;
	shr.u32 	%r30, %r29, 28;
	add.s32 	%r31, %r25, %r30;
	shr.s32 	%r32, %r31, 4;
	and.b32  	%r33, %r25, 15;
	setp.ne.s32 	%p1, %r33, 0;
	selp.u32 	%r34, 1, 0, %p1;
	add.s32 	%r6, %r32, %r34;
	setp.lt.s32 	%p2, %r6, 1;
	mov.f32 	%f62, 0f00000000;
	@%p2 bra 	$L__BB1_7;
	shl.b32 	%r35, %r46, 6;
	mov.u32 	%r36, _ZZ20matMulAdvancedDevicePfS_S_iE3Mds;
	add.s32 	%r7, %r36, %r35;
	shl.b32 	%r37, %r44, 2;
	add.s32 	%r8, %r7, %r37;
	mov.u32 	%r38, _ZZ20matMulAdvancedDevicePfS_S_iE3Nds;
	add.s32 	%r10, %r38, %r37;
	add.s32 	%r9, %r10, %r35;
	neg.s32 	%r48, %r6;
	mad.lo.s32 	%r39, %r46, %r25, %r44;
	add.s32 	%r47, %r39, %r4;
	shl.b32 	%r13, %r25, 4;
	mad.lo.s32 	%r45, %r25, %r3, %r44;
	cvta.to.global.u64 	%rd1, %rd3;
	cvta.to.global.u64 	%rd2, %rd4;
	mov.f32 	%f62, 0f00000000;
$L__BB1_2:
	max.s32 	%r40, %r3, %r44;
	setp.ge.s32 	%p3, %r40, %r25;
	mov.f32 	%f60, 0f00000000;
	@%p3 bra 	$L__BB1_4;
	mul.wide.s32 	%rd6, %r45, 4;
	add.s64 	%rd7, %rd1, %rd6;
	ld.global.f32 	%f60, [%rd7];
$L__BB1_4:
	st.shared.f32 	[%r8], %f60;
	max.s32 	%r41, %r5, %r46;
	setp.ge.s32 	%p4, %r41, %r25;
	mov.f32 	%f61, 0f00000000;
	@%p4 bra 	$L__BB1_6;
	mul.wide.s32 	%rd8, %r47, 4;
	add.s64 	%rd9, %rd2, %rd8;
	ld.global.f32 	%f61, [%rd9];
$L__BB1_6:
	st.shared.f32 	[%r9], %f61;
	bar.sync 	0;
	ld.shared.f32 	%f12, [%r7];
	ld.shared.f32 	%f13, [%r10];
	fma.rn.f32 	%f14, %f12, %f13, %f62;
	ld.shared.f32 	%f15, [%r7+4];
	ld.shared.f32 	%f16, [%r10+64];
	fma.rn.f32 	%f17, %f15, %f16, %f14;
	ld.shared.f32 	%f18, [%r7+8];
	ld.shared.f32 	%f19, [%r10+128];
	fma.rn.f32 	%f20, %f18, %f19, %f17;
	ld.shared.f32 	%f21, [%r7+12];
	ld.shared.f32 	%f22, [%r10+192];
	fma.rn.f32 	%f23, %f21, %f22, %f20;
	ld.shared.f32 	%f24, [%r7+16];
	ld.shared.f32 	%f25, [%r10+256];
	fma.rn.f32 	%f26, %f24, %f25, %f23;
	ld.shared.f32 	%f27, [%r7+20];
	ld.shared.f32 	%f28, [%r10+320];
	fma.rn.f32 	%f29, %f27, %f28, %f26;
	ld.shared.f32 	%f30, [%r7+24];
	ld.shared.f32 	%f31, [%r10+384];
	fma.rn.f32 	%f32, %f30, %f31, %f29;
	ld.shared.f32 	%f33, [%r7+28];
	ld.shared.f32 	%f34, [%r10+448];
	fma.rn.f32 	%f35, %f33, %f34, %f32;
	ld.shared.f32 	%f36, [%r7+32];
	ld.shared.f32 	%f37, [%r10+512];
	fma.rn.f32 	%f38, %f36, %f37, %f35;
	ld.shared.f32 	%f39, [%r7+36];
	ld.shared.f32 	%f40, [%r10+576];
	fma.rn.f32 	%f41, %f39, %f40, %f38;
	ld.shared.f32 	%f42, [%r7+40];
	ld.shared.f32 	%f43, [%r10+640];
	fma.rn.f32 	%f44, %f42, %f43, %f41;
	ld.shared.f32 	%f45, [%r7+44];
	ld.shared.f32 	%f46, [%r10+704];
	fma.rn.f32 	%f47, %f45, %f46, %f44;
	ld.shared.f32 	%f48, [%r7+48];
	ld.shared.f32 	%f49, [%r10+768];
	fma.rn.f32 	%f50, %f48, %f49, %f47;
	ld.shared.f32 	%f51, [%r7+52];
	ld.shared.f32 	%f52, [%r10+832];
	fma.rn.f32 	%f53, %f51, %f52, %f50;
	ld.shared.f32 	%f54, [%r7+56];
	ld.shared.f32 	%f55, [%r10+896];
	fma.rn.f32 	%f56, %f54, %f55, %f53;
	ld.shared.f32 	%f57, [%r7+60];
	ld.shared.f32 	%f58, [%r10+960];
	fma.rn.f32 	%f62, %f57, %f58, %f56;
	bar.sync 	0;
	add.s32 	%r48, %r48, 1;
	setp.ne.s32 	%p5, %r48, 0;
	add.s32 	%r47, %r47, %r13;
	add.s32 	%r46, %r46, 16;
	add.s32 	%r45, %r45, 16;
	add.s32 	%r44, %r44, 16;
	@%p5 bra 	$L__BB1_2;
$L__BB1_7:
	max.s32 	%r42, %r3, %r5;
	setp.ge.s32 	%p6, %r42, %r25;
	@%p6 bra 	$L__BB1_9;
	mad.lo.s32 	%r43, %r25, %r3, %r5;
	cvta.to.global.u64 	%rd10, %rd5;
	mul.wide.u32 	%rd11, %r43, 4;
	add.s64 	%rd12, %rd10, %rd11;
	st.global.f32 	[%rd12], %f62;
$L__BB1_9:
	ret;

}


// ===== COMPILED SASS (sm_100) =====

	.target	sm_100

	.elftype	@"ET_EXEC"


//--------------------- .note.nv.tkinfo           --------------------------
	.section	.note.nv.tkinfo,"",@"SHT_NOTE"
	.sectionflags	@"SHF_NOTE_NV_TKINFO"
	.tkinfo
        /*0018*/ 	.word	0x00000002
        /*0030*/ 	.string	""
        /*0030*/ 	.string	"ptxas"
        /*0030*/ 	.string	"Cuda compilation tools, release 13.0, V13.0.88"
        /*0030*/ 	.string	"Build cuda_13.0.r13.0/compiler.36424714_0"
        /*0030*/ 	.string	"-arch sm_100 -m 64 "



//--------------------- .note.nv.cuinfo           --------------------------
	.section	.note.nv.cuinfo,"",@"SHT_NOTE"
	.sectionflags	@"SHF_NOTE_NV_CUINFO"
        /*0018*/ 	.short	0x0002
        /*001a*/ 	.short	0x0064
        /*001c*/ 	.short	0x0082
	.zero		2


//--------------------- .nv.info                  --------------------------
	.section	.nv.info,"",@"SHT_CUDA_INFO"
	.align	4


	//----- nvinfo : EIATTR_REGCOUNT
	.align		4
        /*0000*/ 	.byte	0x04, 0x2f
        /*0002*/ 	.short	(.L_1 - .L_0)
	.align		4
.L_0:
        /*0004*/ 	.word	index@(_Z18matMulSimpleDevicePfS_S_i)
        /*0008*/ 	.word	0x0000001e


	//----- nvinfo : EIATTR_FRAME_SIZE
	.align		4
.L_1:
        /*000c*/ 	.byte	0x04, 0x11
        /*000e*/ 	.short	(.L_3 - .L_2)
	.align		4
.L_2:
        /*0010*/ 	.word	index@(_Z18matMulSimpleDevicePfS_S_i)
        /*0014*/ 	.word	0x00000000


	//----- nvinfo : EIATTR_REGCOUNT
	.align		4
.L_3:
        /*0018*/ 	.byte	0x04, 0x2f
        /*001a*/ 	.short	(.L_5 - .L_4)
	.align		4
.L_4:
        /*001c*/ 	.word	index@(_Z20matMulAdvancedDevicePfS_S_i)
        /*0020*/ 	.word	0x00000020


	//----- nvinfo : EIATTR_FRAME_SIZE
	.align		4
.L_5:
        /*0024*/ 	.byte	0x04, 0x11
        /*0026*/ 	.short	(.L_7 - .L_6)
	.align		4
.L_6:
        /*0028*/ 	.word	index@(_Z20matMulAdvancedDevicePfS_S_i)
        /*002c*/ 	.word	0x00000000


	//----- nvinfo : EIATTR_MIN_STACK_SIZE
	.align		4
.L_7:
        /*0030*/ 	.byte	0x04, 0x12
        /*0032*/ 	.short	(.L_9 - .L_8)
	.align		4
.L_8:
        /*0034*/ 	.word	index@(_Z20matMulAdvancedDevicePfS_S_i)
        /*0038*/ 	.word	0x00000000


	//----- nvinfo : EIATTR_MIN_STACK_SIZE
	.align		4
.L_9:
        /*003c*/ 	.byte	0x04, 0x12
        /*003e*/ 	.short	(.L_11 - .L_10)
	.align		4
.L_10:
        /*0040*/ 	.word	index@(_Z18matMulSimpleDevicePfS_S_i)
        /*0044*/ 	.word	0x00000000
.L_11:


//--------------------- .nv.compat                --------------------------
	.section	.nv.compat,"",@"SHT_CUDA_COMPAT_INFO"
	.align	4
        /*0000*/ 	.byte	0x02, 0x09, 0x00, 0x00, 0x02, 0x02, 0x01, 0x00, 0x02, 0x05, 0x05, 0x00, 0x03, 0x07, 0x01, 0x01
        /*0010*/ 	.byte	0x02, 0x03, 0x00, 0x00, 0x02, 0x06, 0x01, 0x00, 0x04, 0x0b, 0x08, 0x00, 0x09, 0x00, 0x00, 0x00
        /*0020*/ 	.byte	0x00, 0x00, 0x00, 0x00


//--------------------- .nv.info._Z20matMulAdvancedDevicePfS_S_i --------------------------
	.section	.nv.info._Z20matMulAdvancedDevicePfS_S_i,"",@"SHT_CUDA_INFO"
	.sectionflags	@""
	.align	4


	//----- nvinfo : EIATTR_CUDA_API_VERSION
	.align		4
        /*0000*/ 	.byte	0x04, 0x37
        /*0002*/ 	.short	(.L_13 - .L_12)
.L_12:
        /*0004*/ 	.word	0x00000082


	//----- nvinfo : EIATTR_KPARAM_INFO
	.align		4
.L_13:
        /*0008*/ 	.byte	0x04, 0x17
        /*000a*/ 	.short	(.L_15 - .L_14)
.L_14:
        /*000c*/ 	.word	0x00000000
        /*0010*/ 	.short	0x0003
        /*0012*/ 	.short	0x0018
        /*0014*/ 	.byte	0x00, 0xf0, 0x11, 0x00


	//----- nvinfo : EIATTR_KPARAM_INFO
	.align		4
.L_15:
        /*0018*/ 	.byte	0x04, 0x17
        /*001a*/ 	.short	(.L_17 - .L_16)
.L_16:
        /*001c*/ 	.word	0x00000000
        /*0020*/ 	.short	0x0002
        /*0022*/ 	.short	0x0010
        /*0024*/ 	.byte	0x00, 0xf5, 0x21, 0x00


	//----- nvinfo : EIATTR_KPARAM_INFO
	.align		4
.L_17:
        /*0028*/ 	.byte	0x04, 0x17
        /*002a*/ 	.short	(.L_19 - .L_18)
.L_18:
        /*002c*/ 	.word	0x00000000
        /*0030*/ 	.short	0x0001
        /*0032*/ 	.short	0x0008
        /*0034*/ 	.byte	0x00, 0xf5, 0x21, 0x00


	//----- nvinfo : EIATTR_KPARAM_INFO
	.align		4
.L_19:
        /*0038*/ 	.byte	0x04, 0x17
        /*003a*/ 	.short	(.L_21 - .L_20)
.L_20:
        /*003c*/ 	.word	0x00000000
        /*0040*/ 	.short	0x0000
        /*0042*/ 	.short	0x0000
        /*0044*/ 	.byte	0x00, 0xf5, 0x21, 0x00


	//----- nvinfo : EIATTR_SPARSE_MMA_MASK
	.align		4
.L_21:
        /*0048*/ 	.byte	0x03, 0x50
        /*004a*/ 	.short	0x0000


	//----- nvinfo : EIATTR_MAXREG_COUNT
	.align		4
        /*004c*/ 	.byte	0x03, 0x1b
        /*004e*/ 	.short	0x00ff


	//----- nvinfo : EIATTR_NUM_BARRIERS
	.align		4
        /*0050*/ 	.byte	0x02, 0x4c
        /*0052*/ 	.byte	0x01
	.zero		1


	//----- nvinfo : EIATTR_MERCURY_ISA_VERSION
	.align		4
        /*0054*/ 	.byte	0x03, 0x5f
        /*0056*/ 	.short	0x0101


	//----- nvinfo : EIATTR_VRC_CTA_INIT_COUNT
	.align		4
        /*0058*/ 	.byte	0x02, 0x4a
	.zero		1
	.zero		1


	//----- nvinfo : EIATTR_EXIT_INSTR_OFFSETS
	.align		4
        /*005c*/ 	.byte	0x04, 0x1c
        /*005e*/ 	.short	(.L_23 - .L_22)


	//   ....[0]....
.L_22:
        /*0060*/ 	.word	0x00000610


	//   ....[1]....
        /*0064*/ 	.word	0x00000660


	//----- nvinfo : EIATTR_CBANK_PARAM_SIZE
	.align		4
.L_23:
        /*0068*/ 	.byte	0x03, 0x19
        /*006a*/ 	.short	0x001c


	//----- nvinfo : EIATTR_PARAM_CBANK
	.align		4
        /*006c*/ 	.byte	0x04, 0x0a
        /*006e*/ 	.short	(.L_25 - .L_24)
	.align		4
.L_24:
        /*0070*/ 	.word	index@(.nv.constant0._Z20matMulAdvancedDevicePfS_S_i)
        /*0074*/ 	.short	0x0380
        /*0076*/ 	.short	0x001c


	//----- nvinfo : EIATTR_SW_WAR
	.align		4
.L_25:
        /*0078*/ 	.byte	0x04, 0x36
        /*007a*/ 	.short	(.L_27 - .L_26)
.L_26:
        /*007c*/ 	.word	0x00000008
.L_27:


//--------------------- .nv.info._Z18matMulSimpleDevicePfS_S_i --------------------------
	.section	.nv.info._Z18matMulSimpleDevicePfS_S_i,"",@"SHT_CUDA_INFO"
	.sectionflags	@""
	.align	4


	//----- nvinfo : EIATTR_CUDA_API_VERSION
	.align		4
        /*0000*/ 	.byte	0x04, 0x37
        /*0002*/ 	.short	(.L_29 - .L_28)
.L_28:
        /*0004*/ 	.word	0x00000082


	//----- nvinfo : EIATTR_KPARAM_INFO
	.align		4
.L_29:
        /*0008*/ 	.byte	0x04, 0x17
        /*000a*/ 	.short	(.L_31 - .L_30)
.L_30:
        /*000c*/ 	.word	0x00000000
        /*0010*/ 	.short	0x0003
        /*0012*/ 	.short	0x0018
        /*0014*/ 	.byte	0x00, 0xf0, 0x11, 0x00


	//----- nvinfo : EIATTR_KPARAM_INFO
	.align		4
.L_31:
        /*0018*/ 	.byte	0x04, 0x17
        /*001a*/ 	.short	(.L_33 - .L_32)
.L_32:
        /*001c*/ 	.word	0x00000000
        /*0020*/ 	.short	0x0002
        /*0022*/ 	.short	0x0010
        /*0024*/ 	.byte	0x00, 0xf5, 0x21, 0x00


	//----- nvinfo : EIATTR_KPARAM_INFO
	.align		4
.L_33:
        /*0028*/ 	.byte	0x04, 0x17
        /*002a*/ 	.short	(.L_35 - .L_34)
.L_34:
        /*002c*/ 	.word	0x00000000
        /*0030*/ 	.short	0x0001
        /*0032*/ 	.short	0x0008
        /*0034*/ 	.byte	0x00, 0xf5, 0x21, 0x00


	//----- nvinfo : EIATTR_KPARAM_INFO
	.align		4
.L_35:
        /*0038*/ 	.byte	0x04, 0x17
        /*003a*/ 	.short	(.L_37 - .L_36)
.L_36:
        /*003c*/ 	.word	0x00000000
        /*0040*/ 	.short	0x0000
        /*0042*/ 	.short	0x0000
        /*0044*/ 	.byte	0x00, 0xf5, 0x21, 0x00


	//----- nvinfo : EIATTR_SPARSE_MMA_MASK
	.align		4
.L_37:
        /*0048*/ 	.byte	0x03, 0x50
        /*004a*/ 	.short	0x0000


	//----- nvinfo : EIATTR_MAXREG_COUNT
	.align		4
        /*004c*/ 	.byte	0x03, 0x1b
        /*004e*/ 	.short	0x00ff


	//----- nvinfo : EIATTR_MERCURY_ISA_VERSION
	.align		4
        /*0050*/ 	.byte	0x03, 0x5f
        /*0052*/ 	.short	0x0101


	//----- nvinfo : EIATTR_VRC_CTA_INIT_COUNT
	.align		4
        /*0054*/ 	.byte	0x02, 0x4a
	.zero		1
	.zero		1


	//----- nvinfo : EIATTR_EXIT_INSTR_OFFSETS
	.align		4
        /*0058*/ 	.byte	0x04, 0x1c
        /*005a*/ 	.short	(.L_39 - .L_38)


	//   ....[0]....
.L_38:
        /*005c*/ 	.word	0x000000c0


	//   ....[1]....
        /*0060*/ 	.word	0x00000a90


	//----- nvinfo : EIATTR_CBANK_PARAM_SIZE
	.align		4
.L_39:
        /*0064*/ 	.byte	0x03, 0x19
        /*0066*/ 	.short	0x001c


	//----- nvinfo : EIATTR_PARAM_CBANK
	.align		4
        /*0068*/ 	.byte	0x04, 0x0a
        /*006a*/ 	.short	(.L_41 - .L_40)
	.align		4
.L_40:
        /*006c*/ 	.word	index@(.nv.constant0._Z18matMulSimpleDevicePfS_S_i)
        /*0070*/ 	.short	0x0380
        /*0072*/ 	.short	0x001c


	//----- nvinfo : EIATTR_SW_WAR
	.align		4
.L_41:
        /*0074*/ 	.byte	0x04, 0x36
        /*0076*/ 	.short	(.L_43 - .L_42)
.L_42:
        /*0078*/ 	.word	0x00000008
.L_43:


//--------------------- .nv.callgraph             --------------------------
	.section	.nv.callgraph,"",@"SHT_CUDA_CALLGRAPH"
	.align	4
	.sectionentsize	8
	.align		4
        /*0000*/ 	.word	0x00000000
	.align		4
        /*0004*/ 	.word	0xffffffff
	.align		4
        /*0008*/ 	.word	0x00000000
	.align		4
        /*000c*/ 	.word	0xfffffffe
	.align		4
        /*0010*/ 	.word	0x00000000
	.align		4
        /*0014*/ 	.word	0xfffffffd
	.align		4
        /*0018*/ 	.word	0x00000000
	.align		4
        /*001c*/ 	.word	0xfffffffc


//--------------------- .text._Z20matMulAdvancedDevicePfS_S_i --------------------------
	.section	.text._Z20matMulAdvancedDevicePfS_S_i,"ax",@progbits
	.align	128
        .global         _Z20matMulAdvancedDevicePfS_S_i
        .type           _Z20matMulAdvancedDevicePfS_S_i,@function
        .size           _Z20matMulAdvancedDevicePfS_S_i,(.L_x_8 - _Z20matMulAdvancedDevicePfS_S_i)
        .other          _Z20matMulAdvancedDevicePfS_S_i,@"STO_CUDA_ENTRY STV_DEFAULT"
_Z20matMulAdvancedDevicePfS_S_i:
.text._Z20matMulAdvancedDevicePfS_S_i:
[----:B------:R-:W-:Y:S01]  /*0000*/  LDC R1, c[0x0][0x37c] ;  /* 0x0000df00ff017b82 */ /* 0x000fe20000000800 */
[----:B------:R-:W0:Y:S01]  /*0010*/  LDCU UR4, c[0x0][0x398] ;  /* 0x00007300ff0477ac */ /* 0x000e220008000800 */
[----:B------:R-:W1:Y:S01]  /*0020*/  S2R R5, SR_CTAID.Y ;  /* 0x0000000000057919 */ /* 0x000e620000002600 */
[----:B------:R-:W-:Y:S01]  /*0030*/  IMAD.MOV.U32 R23, RZ, RZ, RZ ;  /* 0x000000ffff177224 */ /* 0x000fe200078e00ff */
[----:B------:R-:W2:Y:S01]  /*0040*/  LDCU.64 UR8, c[0x0][0x358] ;  /* 0x00006b00ff0877ac */ /* 0x000ea20008000a00 */
[----:B------:R-:W1:Y:S01]  /*0050*/  S2R R8, SR_TID.Y ;  /* 0x0000000000087919 */ /* 0x000e620000002200 */
[----:B------:R-:W3:Y:S01]  /*0060*/  S2R R4, SR_CTAID.X ;  /* 0x0000000000047919 */ /* 0x000ee20000002500 */
[----:B------:R-:W3:Y:S01]  /*0070*/  S2R R6, SR_TID.X ;  /* 0x0000000000067919 */ /* 0x000ee20000002100 */
[----:B0-----:R-:W-:-:S04]  /*0080*/  MOV R0, UR4 ;  /* 0x0000000400007c02 */ /* 0x001fc80008000f00 */
[----:B------:R-:W-:Y:S02]  /*0090*/  LOP3.LUT P0, RZ, R0, 0xf, RZ, 0xc0, !PT ;  /* 0x0000000f00ff7812 */ /* 0x000fe4000780c0ff */
[----:B------:R-:W-:-:S04]  /*00a0*/  SHF.R.S32.HI R3, RZ, 0x1f, R0 ;  /* 0x0000001fff037819 */ /* 0x000fc80000011400 */
[----:B------:R-:W-:-:S04]  /*00b0*/  LEA.HI R3, R3, R0, RZ, 0x4 ;  /* 0x0000000003037211 */ /* 0x000fc800078f20ff */
[----:B------:R-:W-:Y:S02]  /*00c0*/  SHF.R.S32.HI R2, RZ, 0x4, R3 ;  /* 0x00000004ff027819 */ /* 0x000fe40000011403 */
[----:B------:R-:W-:Y:S02]  /*00d0*/  LEA.HI.SX32 R17, R3, 0x1, 0x1c ;  /* 0x0000000103117811 */ /* 0x000fe400078fe2ff */
[----:B------:R-:W-:Y:S02]  /*00e0*/  @!P0 IADD3 R17, PT, PT, R2, RZ, RZ ;  /* 0x000000ff02118210 */ /* 0x000fe40007ffe0ff */
[----:B-1----:R-:W-:Y:S02]  /*00f0*/  LEA R5, R5, R8, 0x4 ;  /* 0x0000000805057211 */ /* 0x002fe400078e20ff */
[----:B------:R-:W-:Y:S01]  /*0100*/  ISETP.GE.AND P0, PT, R17, 0x1, PT ;  /* 0x000000011100780c */ /* 0x000fe20003f06270 */
[----:B---3--:R-:W-:-:S12]  /*0110*/  IMAD R2, R4, 0x10, R6 ;  /* 0x0000001004027824 */ /* 0x008fd800078e0206 */
[----:B--2---:R-:W-:Y:S05]  /*0120*/  @!P0 BRA `(.L_x_0) ;  /* 0x0000000400308947 */ /* 0x004fea0003800000 */
[----:B------:R-:W0:Y:S01]  /*0130*/  S2UR UR6, SR_CgaCtaId ;  /* 0x00000000000679c3 */ /* 0x000e220000008800 */
[----:B------:R-:W-:Y:S01]  /*0140*/  UMOV UR4, 0x400 ;  /* 0x0000040000047882 */ /* 0x000fe20000000000 */
[----:B------:R-:W-:Y:S01]  /*0150*/  MOV R3, R8 ;  /* 0x0000000800037202 */ /* 0x000fe20000000f00 */
[----:B------:R-:W-:Y:S01]  /*0160*/  UIADD3 UR5, UPT, UPT, UR4, 0x400, URZ ;  /* 0x0000040004057890 */ /* 0x000fe2000fffe0ff */
[----:B------:R-:W-:Y:S02]  /*0170*/  HFMA2 R23, -RZ, RZ, 0, 0 ;  /* 0x00000000ff177431 */ /* 0x000fe400000001ff */
[----:B------:R-:W-:Y:S02]  /*0180*/  IMAD.MOV R17, RZ, RZ, -R17 ;  /* 0x000000ffff117224 */ /* 0x000fe400078e0a11 */
[-CC-:B------:R-:W-:Y:S01]  /*0190*/  IMAD R21, R3, R0.reuse, R6.reuse ;  /* 0x0000000003157224 */ /* 0x180fe200078e0206 */
[----:B------:R-:W1:Y:S04]  /*01a0*/  LDC R7, c[0x0][0x398] ;  /* 0x0000e600ff077b82 */ /* 0x000e680000000800 */
[----:B------:R-:W-:Y:S01]  /*01b0*/  LEA R21, R4, R21, 0x4 ;  /* 0x0000001504157211 */ /* 0x000fe200078e20ff */
[----:B------:R-:W-:Y:S01]  /*01c0*/  IMAD R4, R5, R0, R6 ;  /* 0x0000000005047224 */ /* 0x000fe200078e0206 */
[----:B0-----:R-:W-:-:S02]  /*01d0*/  ULEA UR5, UR6, UR5, 0x18 ;  /* 0x0000000506057291 */ /* 0x001fc4000f8ec0ff */
[----:B------:R-:W-:-:S04]  /*01e0*/  ULEA UR4, UR6, UR4, 0x18 ;  /* 0x0000000406047291 */ /* 0x000fc8000f8ec0ff */
[----:B------:R-:W-:Y:S02]  /*01f0*/  LEA R18, R6, UR5, 0x2 ;  /* 0x0000000506127c11 */ /* 0x000fe4000f8e10ff */
[----:B------:R-:W-:-:S03]  /*0200*/  LEA R19, R3, UR4, 0x6 ;  /* 0x0000000403137c11 */ /* 0x000fc6000f8e30ff */
[----:B------:R-:W-:Y:S01]  /*0210*/  IMAD R16, R3, 0x40, R18 ;  /* 0x0000004003107824 */ /* 0x000fe200078e0212 */
[----:B------:R-:W-:-:S07]  /*0220*/  LEA R20, R6, R19, 0x2 ;  /* 0x0000001306147211 */ /* 0x000fce00078e10ff */
.L_x_1:
[----:B------:R-:W-:Y:S01]  /*0230*/  VIMNMX R9, PT, PT, R5, R6, !PT ;  /* 0x0000000605097248 */ /* 0x000fe20007fe0100 */
[----:B------:R-:W-:Y:S01]  /*0240*/  IMAD.MOV.U32 R29, RZ, RZ, RZ ;  /* 0x000000ffff1d7224 */ /* 0x000fe200078e00ff */
[----:B-1----:R-:W-:Y:S02]  /*0250*/  MOV R0, R7 ;  /* 0x0000000700007202 */ /* 0x002fe40000000f00 */
[----:B------:R-:W-:Y:S02]  /*0260*/  VIMNMX R11, PT, PT, R2, R3, !PT ;  /* 0x00000003020b7248 */ /* 0x000fe40007fe0100 */
[-C--:B------:R-:W-:Y:S02]  /*0270*/  ISETP.GE.AND P0, PT, R9, R0.reuse, PT ;  /* 0x000000000900720c */ /* 0x080fe40003f06270 */
[----:B------:R-:W-:Y:S02]  /*0280*/  ISETP.GE.AND P1, PT, R11, R0, PT ;  /* 0x000000000b00720c */ /* 0x000fe40003f26270 */
[----:B------:R-:W-:-:S09]  /*0290*/  MOV R27, RZ ;  /* 0x000000ff001b7202 */ /* 0x000fd20000000f00 */
[----:B------:R-:W0:Y:S08]  /*02a0*/  @!P0 LDC.64 R10, c[0x0][0x380] ;  /* 0x0000e000ff0a8b82 */ /* 0x000e300000000a00 */
[----:B------:R-:W1:Y:S01]  /*02b0*/  @!P1 LDC.64 R8, c[0x0][0x388] ;  /* 0x0000e200ff089b82 */ /* 0x000e620000000a00 */
[----:B0-----:R-:W-:-:S05]  /*02c0*/  @!P0 IMAD.WIDE R10, R4, 0x4, R10 ;  /* 0x00000004040a8825 */ /* 0x001fca00078e020a */
[----:B------:R-:W2:Y:S01]  /*02d0*/  @!P0 LDG.E R27, desc[UR8][R10.64] ;  /* 0x000000080a1b8981 */ /* 0x000ea2000c1e1900 */
[----:B-1----:R-:W-:-:S05]  /*02e0*/  @!P1 IMAD.WIDE R8, R21, 0x4, R8 ;  /* 0x0000000415089825 */ /* 0x002fca00078e0208 */
[----:B------:R-:W3:Y:S01]  /*02f0*/  @!P1 LDG.E R29, desc[UR8][R8.64] ;  /* 0x00000008081d9981 */ /* 0x000ee2000c1e1900 */
[----:B------:R-:W-:-:S04]  /*0300*/  IADD3 R17, PT, PT, R17, 0x1, RZ ;  /* 0x0000000111117810 */ /* 0x000fc80007ffe0ff */
[----:B------:R-:W-:Y:S01]  /*0310*/  ISETP.NE.AND P0, PT, R17, RZ, PT ;  /* 0x000000ff1100720c */ /* 0x000fe20003f05270 */
[----:B------:R-:W-:Y:S01]  /*0320*/  VIADD R6, R6, 0x10 ;  /* 0x0000001006067836 */ /* 0x000fe20000000000 */
[----:B------:R-:W-:Y:S02]  /*0330*/  IADD3 R3, PT, PT, R3, 0x10, RZ ;  /* 0x0000001003037810 */ /* 0x000fe40007ffe0ff */
[----:B------:R-:W-:Y:S02]  /*0340*/  IADD3 R4, PT, PT, R4, 0x10, RZ ;  /* 0x0000001004047810 */ /* 0x000fe40007ffe0ff */
[----:B------:R-:W-:Y:S01]  /*0350*/  LEA R21, R0, R21, 0x4 ;  /* 0x0000001500157211 */ /* 0x000fe200078e20ff */
[----:B--2---:R-:W-:Y:S04]  /*0360*/  STS [R20], R27 ;  /* 0x0000001b14007388 */ /* 0x004fe80000000800 */
[----:B---3--:R-:W-:Y:S01]  /*0370*/  STS [R16], R29 ;  /* 0x0000001d10007388 */ /* 0x008fe20000000800 */
[----:B------:R-:W-:Y:S06]  /*0380*/  BAR.SYNC.DEFER_BLOCKING 0x0 ;  /* 0x0000000000007b1d */ /* 0x000fec0000010000 */
[----:B------:R-:W-:Y:S04]  /*0390*/  LDS R22, [R18] ;  /* 0x0000000012167984 */ /* 0x000fe80000000800 */
[----:B------:R-:W0:Y:S04]  /*03a0*/  LDS.128 R12, [R19] ;  /* 0x00000000130c7984 */ /* 0x000e280000000c00 */
[----:B------:R-:W1:Y:S04]  /*03b0*/  LDS R26, [R18+0x40] ;  /* 0x00004000121a7984 */ /* 0x000e680000000800 */
[----:B------:R-:W2:Y:S04]  /*03c0*/  LDS R25, [R18+0x80] ;  /* 0x0000800012197984 */ /* 0x000ea80000000800 */
[----:B------:R-:W3:Y:S04]  /*03d0*/  LDS R24, [R18+0xc0] ;  /* 0x0000c00012187984 */ /* 0x000ee80000000800 */
[----:B------:R-:W-:Y:S04]  /*03e0*/  LDS.128 R8, [R19+0x10] ;  /* 0x0000100013087984 */ /* 0x000fe80000000c00 */
[----:B------:R-:W-:Y:S01]  /*03f0*/  LDS R27, [R18+0x200] ;  /* 0x00020000121b7984 */ /* 0x000fe20000000800 */
[----:B0-----:R-:W-:-:S03]  /*0400*/  FFMA R12, R12, R22, R23 ;  /* 0x000000160c0c7223 */ /* 0x001fc60000000017 */
[----:B------:R-:W0:Y:S01]  /*0410*/  LDS R23, [R18+0x100] ;  /* 0x0001000012177984 */ /* 0x000e220000000800 */
[----:B-1----:R-:W-:-:S03]  /*0420*/  FFMA R12, R26, R13, R12 ;  /* 0x0000000d1a0c7223 */ /* 0x002fc6000000000c */
[----:B------:R-:W1:Y:S01]  /*0430*/  LDS R22, [R18+0x140] ;  /* 0x0001400012167984 */ /* 0x000e620000000800 */
[----:B--2---:R-:W-:-:S03]  /*0440*/  FFMA R13, R25, R14, R12 ;  /* 0x0000000e190d7223 */ /* 0x004fc6000000000c */
[----:B------:R-:W2:Y:S01]  /*0450*/  LDS R25, [R18+0x180] ;  /* 0x0001800012197984 */ /* 0x000ea20000000800 */
[----:B---3--:R-:W-:-:S03]  /*0460*/  FFMA R13, R24, R15, R13 ;  /* 0x0000000f180d7223 */ /* 0x008fc6000000000d */
[----:B------:R-:W3:Y:S04]  /*0470*/  LDS R26, [R18+0x1c0] ;  /* 0x0001c000121a7984 */ /* 0x000ee80000000800 */
[----:B------:R-:W-:Y:S01]  /*0480*/  LDS R24, [R18+0x240] ;  /* 0x0002400012187984 */ /* 0x000fe20000000800 */
[----:B0-----:R-:W-:-:S03]  /*0490*/  FFMA R23, R8, R23, R13 ;  /* 0x0000001708177223 */ /* 0x001fc6000000000d */
[----:B------:R-:W0:Y:S01]  /*04a0*/  LDS.128 R12, [R19+0x20] ;  /* 0x00002000130c7984 */ /* 0x000e220000000c00 */
[----:B-1----:R-:W-:-:S03]  /*04b0*/  FFMA R22, R22, R9, R23 ;  /* 0x0000000916167223 */ /* 0x002fc60000000017 */
[----:B------:R-:W1:Y:S01]  /*04c0*/  LDS R23, [R18+0x280] ;  /* 0x0002800012177984 */ /* 0x000e620000000800 */
[----:B--2---:R-:W-:-:S03]  /*04d0*/  FFMA R25, R25, R10, R22 ;  /* 0x0000000a19197223 */ /* 0x004fc60000000016 */
[----:B------:R-:W2:Y:S01]  /*04e0*/  LDS R22, [R18+0x2c0] ;  /* 0x0002c00012167984 */ /* 0x000ea20000000800 */
[----:B---3--:R-:W-:-:S03]  /*04f0*/  FFMA R11, R26, R11, R25 ;  /* 0x0000000b1a0b7223 */ /* 0x008fc60000000019 */
[----:B------:R-:W-:Y:S01]  /*0500*/  LDS R25, [R18+0x300] ;  /* 0x0003000012197984 */ /* 0x000fe20000000800 */
[----:B0-----:R-:W-:-:S03]  /*0510*/  FFMA R27, R12, R27, R11 ;  /* 0x0000001b0c1b7223 */ /* 0x001fc6000000000b */
[----:B------:R-:W0:Y:S01]  /*0520*/  LDS.128 R8, [R19+0x30] ;  /* 0x0000300013087984 */ /* 0x000e220000000c00 */
[----:B------:R-:W-:-:S03]  /*0530*/  FFMA R24, R24, R13, R27 ;  /* 0x0000000d18187223 */ /* 0x000fc6000000001b */
[----:B------:R-:W3:Y:S04]  /*0540*/  LDS R27, [R18+0x340] ;  /* 0x00034000121b7984 */ /* 0x000ee80000000800 */
[----:B------:R-:W4:Y:S04]  /*0550*/  LDS R13, [R18+0x380] ;  /* 0x00038000120d7984 */ /* 0x000f280000000800 */
[----:B------:R-:W5:Y:S01]  /*0560*/  LDS R12, [R18+0x3c0] ;  /* 0x0003c000120c7984 */ /* 0x000f620000000800 */
[----:B-1----:R-:W-:-:S04]  /*0570*/  FFMA R23, R23, R14, R24 ;  /* 0x0000000e17177223 */ /* 0x002fc80000000018 */
[----:B--2---:R-:W-:-:S04]  /*0580*/  FFMA R15, R22, R15, R23 ;  /* 0x0000000f160f7223 */ /* 0x004fc80000000017 */
[----:B0-----:R-:W-:-:S04]  /*0590*/  FFMA R8, R8, R25, R15 ;  /* 0x0000001908087223 */ /* 0x001fc8000000000f */
[----:B---3--:R-:W-:-:S04]  /*05a0*/  FFMA R8, R27, R9, R8 ;  /* 0x000000091b087223 */ /* 0x008fc80000000008 */
[----:B----4-:R-:W-:-:S04]  /*05b0*/  FFMA R13, R13, R10, R8 ;  /* 0x0000000a0d0d7223 */ /* 0x010fc80000000008 */
[----:B-----5:R-:W-:Y:S01]  /*05c0*/  FFMA R23, R12, R11, R13 ;  /* 0x0000000b0c177223 */ /* 0x020fe2000000000d */
[----:B------:R-:W-:Y:S06]  /*05d0*/  BAR.SYNC.DEFER_BLOCKING 0x0 ;  /* 0x0000000000007b1d */ /* 0x000fec0000010000 */
[----:B------:R-:W-:Y:S05]  /*05e0*/  @P0 BRA `(.L_x_1) ;  /* 0xfffffffc00100947 */ /* 0x000fea000383ffff */
.L_x_0:
[----:B------:R-:W-:-:S04]  /*05f0*/  VIMNMX R3, PT, PT, R5, R2, !PT ;  /* 0x0000000205037248 */ /* 0x000fc80007fe0100 */
[----:B------:R-:W-:-:S13]  /*0600*/  ISETP.GE.AND P0, PT, R3, R0, PT ;  /* 0x000000000300720c */ /* 0x000fda0003f06270 */
[----:B------:R-:W-:Y:S05]  /*0610*/  @P0 EXIT ;  /* 0x000000000000094d */ /* 0x000fea0003800000 */
[----:B------:R-:W0:Y:S01]  /*0620*/  LDC.64 R6, c[0x0][0x390] ;  /* 0x0000e400ff067b82 */ /* 0x000e220000000a00 */
[----:B------:R-:W-:-:S04]  /*0630*/  IMAD R3, R5, R0, R2 ;  /* 0x0000000005037224 */ /* 0x000fc800078e0202 */
[----:B0-----:R-:W-:-:S05]  /*0640*/  IMAD.WIDE.U32 R2, R3, 0x4, R6 ;  /* 0x0000000403027825 */ /* 0x001fca00078e0006 */
[----:B------:R-:W-:Y:S01]  /*0650*/  STG.E desc[UR8][R2.64], R23 ;  /* 0x0000001702007986 */ /* 0x000fe2000c101908 */
[----:B------:R-:W-:Y:S05]  /*0660*/  EXIT ;  /* 0x000000000000794d */ /* 0x000fea0003800000 */
.L_x_2:
[----:B------:R-:W-:-:S00]  /*0670*/  BRA `(.L_x_2) ;  /* 0xfffffffc00fc7947 */ /* 0x000fc0000383ffff */
[----:B------:R-:W-:-:S00]  /*0680*/  NOP ;  /* 0x0000000000007918 */ /* 0x000fc00000000000 */
[----:B------:R-:W-:-:S00]  /*0690*/  NOP ;  /* 0x0000000000007918 */ /* 0x000fc00000000000 */
[----:B------:R-:W-:-:S00]  /*06a0*/  NOP ;  /* 0x0000000000007918 */ /* 0x000fc00000000000 */
[----:B------:R-:W-:-:S00]  /*06b0*/  NOP ;  /* 0x0000000000007918 */ /* 0x000fc00000000000 */
[----:B------:R-:W-:-:S00]  /*06c0*/  NOP ;  /* 0x0000000000007918 */ /* 0x000fc00000000000 */
[----:B------:R-:W-:-:S00]  /*06d0*/  NOP ;  /* 0x0000000000007918 */ /* 0x000fc00000000000 */
[----:B------:R-:W-:-:S00]  /*06e0*/  NOP ;  /* 0x0000000000007918 */ /* 0x000fc00000000000 */
[----:B------:R-:W-:-:S00]  /*06f0*/  NOP ;  /* 0x0000000000007918 */ /* 0x000fc00000000000 */
.L_x_8:


//--------------------- .text._Z18matMulSimpleDevicePfS_S_i --------------------------
	.section	.text._Z18matMulSimpleDevicePfS_S_i,"ax",@progbits
	.align	128
        .global         _Z18matMulSimpleDevicePfS_S_i
        .type           _Z18matMulSimpleDevicePfS_S_i,@function
        .size           _Z18matMulSimpleDevicePfS_S_i,(.L_x_9 - _Z18matMulSimpleDevicePfS_S_i)
        .other          _Z18matMulSimpleDevicePfS_S_i,@"STO_CUDA_ENTRY STV_DEFAULT"
_Z18matMulSimpleDevicePfS_S_i:
.text._Z18matMulSimpleDevicePfS_S_i:
[----:B------:R-:W-:Y:S01]  /*0000*/  LDC R1, c[0x0][0x37c] ;  /* 0x0000df00ff017b82 */ /* 0x000fe20000000800 */
[----:B------:R-:W0:Y:S07]  /*0010*/  S2R R0, SR_TID.Y ;  /* 0x0000000000007919 */ /* 0x000e2e0000002200 */
[----:B------:R-:W0:Y:S01]  /*0020*/  S2UR UR4, SR_CTAID.Y ;  /* 0x00000000000479c3 */ /* 0x000e220000002600 */
[----:B------:R-:W1:Y:S01]  /*0030*/  LDCU UR20, c[0x0][0x398] ;  /* 0x00007300ff1477ac */ /* 0x000e620008000800 */
[----:B------:R-:W2:Y:S06]  /*0040*/  S2R R3, SR_TID.X ;  /* 0x0000000000037919 */ /* 0x000eac0000002100 */
[----:B------:R-:W0:Y:S08]  /*0050*/  LDC R13, c[0x0][0x364] ;  /* 0x0000d900ff0d7b82 */ /* 0x000e300000000800 */
[----:B------:R-:W2:Y:S08]  /*0060*/  S2UR UR5, SR_CTAID.X ;  /* 0x00000000000579c3 */ /* 0x000eb00000002500 */
[----:B------:R-:W2:Y:S01]  /*0070*/  LDC R2, c[0x0][0x360] ;  /* 0x0000d800ff027b82 */ /* 0x000ea20000000800 */
[----:B0-----:R-:W-:-:S02]  /*0080*/  IMAD R13, R13, UR4, R0 ;  /* 0x000000040d0d7c24 */ /* 0x001fc4000f8e0200 */
[----:B--2---:R-:W-:-:S05]  /*0090*/  IMAD R0, R2, UR5, R3 ;  /* 0x0000000502007c24 */ /* 0x004fca000f8e0203 */
[----:B------:R-:W-:-:S04]  /*00a0*/  VIMNMX R2, PT, PT, R13, R0, !PT ;  /* 0x000000000d027248 */ /* 0x000fc80007fe0100 */
[----:B-1----:R-:W-:-:S13]  /*00b0*/  ISETP.GE.AND P0, PT, R2, UR20, PT ;  /* 0x0000001402007c0c */ /* 0x002fda000bf06270 */
[----:B------:R-:W-:Y:S05]  /*00c0*/  @P0 EXIT ;  /* 0x000000000000094d */ /* 0x000fea0003800000 */
[----:B------:R-:W-:Y:S01]  /*00d0*/  UISETP.GE.U32.AND UP0, UPT, UR20, 0x8, UPT ;  /* 0x000000081400788c */ /* 0x000fe2000bf06070 */
[----:B------:R-:W-:Y:S02]  /*00e0*/  HFMA2 R12, -RZ, RZ, 0, 0 ;  /* 0x00000000ff0c7431 */ /* 0x000fe400000001ff */
[----:B------:R-:W-:Y:S01]  /*00f0*/  IMAD R13, R13, UR20, RZ ;  /* 0x000000140d0d7c24 */ /* 0x000fe2000f8e02ff */
[----:B------:R-:W-:Y:S01]  /*0100*/  UMOV UR4, URZ ;  /* 0x000000ff00047c82 */ /* 0x000fe20008000000 */
[----:B------:R-:W0:Y:S04]  /*0110*/  LDCU.64 UR18, c[0x0][0x358] ;  /* 0x00006b00ff1277ac */ /* 0x000e280008000a00 */
[----:B------:R-:W-:Y:S05]  /*0120*/  BRA.U !UP0, `(.L_x_3) ;  /* 0x0000000508047547 */ /* 0x000fea000b800000 */
[----:B------:R-:W1:Y:S01]  /*0130*/  LDCU.128 UR24, c[0x0][0x380] ;  /* 0x00007000ff1877ac */ /* 0x000e620008000c00 */
[----:B------:R-:W-:Y:S02]  /*0140*/  MOV R12, RZ ;  /* 0x000000ff000c7202 */ /* 0x000fe40000000f00 */
[----:B------:R-:W-:Y:S01]  /*0150*/  MOV R14, R0 ;  /* 0x00000000000e7202 */ /* 0x000fe20000000f00 */
[----:B------:R-:W-:-:S04]  /*0160*/  ULOP3.LUT UR4, UR20, 0x7ffffff8, URZ, 0xc0, !UPT ;  /* 0x7ffffff814047892 */ /* 0x000fc8000f8ec0ff */
[----:B------:R-:W-:Y:S01]  /*0170*/  UIADD3 UR5, UPT, UPT, -UR4, URZ, URZ ;  /* 0x000000ff04057290 */ /* 0x000fe2000fffe1ff */
[----:B-1----:R-:W-:Y:S01]  /*0180*/  MOV R2, UR24 ;  /* 0x0000001800027c02 */ /* 0x002fe20008000f00 */
[----:B------:R-:W-:Y:S01]  /*0190*/  UIMAD.WIDE UR6, UR20, 0x8, UR26 ;  /* 0x00000008140678a5 */ /* 0x000fe2000f8e021a */
[----:B------:R-:W-:Y:S01]  /*01a0*/  MOV R3, UR25 ;  /* 0x0000001900037c02 */ /* 0x000fe20008000f00 */
[----:B------:R-:W-:Y:S02]  /*01b0*/  UIMAD.WIDE UR8, UR20, 0xc, UR26 ;  /* 0x0000000c140878a5 */ /* 0x000fe4000f8e021a */
[----:B------:R-:W-:Y:S01]  /*01c0*/  UIMAD.WIDE UR10, UR20, 0x10, UR26 ;  /* 0x00000010140a78a5 */ /* 0x000fe2000f8e021a */
[----:B------:R-:W-:Y:S01]  /*01d0*/  IMAD.WIDE.U32 R2, R13, 0x4, R2 ;  /* 0x000000040d027825 */ /* 0x000fe200078e0002 */
[----:B------:R-:W-:Y:S02]  /*01e0*/  UIMAD.WIDE UR12, UR20, 0x14, UR26 ;  /* 0x00000014140c78a5 */ /* 0x000fe4000f8e021a */
[----:B------:R-:W-:Y:S01]  /*01f0*/  UIMAD.WIDE UR14, UR20, 0x18, UR26 ;  /* 0x00000018140e78a5 */ /* 0x000fe2000f8e021a */
[----:B------:R-:W-:Y:S01]  /*0200*/  IADD3 R2, P0, PT, R2, 0x10, RZ ;  /* 0x0000001002027810 */ /* 0x000fe20007f1e0ff */
[----:B------:R-:W-:-:S03]  /*0210*/  UIMAD.WIDE UR16, UR20, 0x1c, UR26 ;  /* 0x0000001c141078a5 */ /* 0x000fc6000f8e021a */
[----:B------:R-:W-:-:S09]  /*0220*/  IADD3.X R3, PT, PT, RZ, R3, RZ, P0, !PT ;  /* 0x00000003ff037210 */ /* 0x000fd200007fe4ff */
.L_x_4:
[----:B------:R-:W-:Y:S01]  /*0230*/  UIMAD.WIDE UR22, UR20, 0x4, UR26 ;  /* 0x00000004141678a5 */ /* 0x000fe2000f8e021a */
[----:B------:R-:W-:Y:S02]  /*0240*/  IMAD.MOV.U32 R23, RZ, RZ, 0x4 ;  /* 0x00000004ff177424 */ /* 0x000fe400078e00ff */
[----:B------:R-:W-:Y:S01]  /*0250*/  HFMA2 R11, -RZ, RZ, 0, 2.384185791015625e-07 ;  /* 0x00000004ff0b7431 */ /* 0x000fe200000001ff */
[----:B------:R-:W-:Y:S01]  /*0260*/  MOV R25, 0x4 ;  /* 0x0000000400197802 */ /* 0x000fe20000000f00 */
[----:B0-----:R-:W2:Y:S01]  /*0270*/  LDG.E R21, desc[UR18][R2.64+-0x10] ;  /* 0xfffff01202157981 */ /* 0x001ea2000c1e1900 */
[C---:B------:R-:W-:Y:S01]  /*0280*/  IMAD.WIDE R22, R14.reuse, R23, UR26 ;  /* 0x0000001a0e167e25 */ /* 0x040fe2000f8e0217 */
[----:B------:R-:W-:Y:S02]  /*0290*/  MOV R8, UR22 ;  /* 0x0000001600087c02 */ /* 0x000fe40008000f00 */
[----:B------:R-:W-:Y:S01]  /*02a0*/  MOV R9, UR23 ;  /* 0x0000001700097c02 */ /* 0x000fe20008000f00 */
[----:B------:R-:W3:Y:S02]  /*02b0*/  LDG.E R19, desc[UR18][R2.64+-0xc] ;  /* 0xfffff41202137981 */ /* 0x000ee4000c1e1900 */
[----:B------:R-:W-:-:S02]  /*02c0*/  IMAD.WIDE R8, R14, 0x4, R8 ;  /* 0x000000040e087825 */ /* 0x000fc400078e0208 */
[----:B------:R-:W2:Y:S01]  /*02d0*/  LDG.E R22, desc[UR18][R22.64] ;  /* 0x0000001216167981 */ /* 0x000ea2000c1e1900 */
[----:B------:R-:W-:Y:S01]  /*02e0*/  MOV R5, 0x4 ;  /* 0x0000000400057802 */ /* 0x000fe20000000f00 */
[C---:B------:R-:W-:Y:S02]  /*02f0*/  IMAD.WIDE R24, R14.reuse, R25, UR6 ;  /* 0x000000060e187e25 */ /* 0x040fe4000f8e0219 */
[----:B------:R0:W3:Y:S02]  /*0300*/  LDG.E R20, desc[UR18][R8.64] ;  /* 0x0000001208147981 */ /* 0x0000e4000c1e1900 */
[----:B------:R-:W-:Y:S02]  /*0310*/  IMAD.WIDE R10, R14, R11, UR8 ;  /* 0x000000080e0a7e25 */ /* 0x000fe4000f8e020b */
[----:B------:R-:W4:Y:S04]  /*0320*/  LDG.E R18, desc[UR18][R24.64] ;  /* 0x0000001218127981 */ /* 0x000f28000c1e1900 */
[----:B------:R-:W4:Y:S01]  /*0330*/  LDG.E R17, desc[UR18][R2.64+-0x8] ;  /* 0xfffff81202117981 */ /* 0x000f22000c1e1900 */
[----:B0-----:R-:W-:-:S02]  /*0340*/  HFMA2 R9, -RZ, RZ, 0, 2.384185791015625e-07 ;  /* 0x00000004ff097431 */ /* 0x001fc400000001ff */
[----:B------:R-:W-:Y:S01]  /*0350*/  IMAD.MOV.U32 R7, RZ, RZ, 0x4 ;  /* 0x00000004ff077424 */ /* 0x000fe200078e00ff */
[----:B------:R0:W5:Y:S01]  /*0360*/  LDG.E R16, desc[UR18][R10.64] ;  /* 0x000000120a107981 */ /* 0x000162000c1e1900 */
[----:B------:R-:W-:-:S03]  /*0370*/  IMAD.WIDE R4, R14, R5, UR10 ;  /* 0x0000000a0e047e25 */ /* 0x000fc6000f8e0205 */
[----:B------:R-:W5:Y:S01]  /*0380*/  LDG.E R15, desc[UR18][R2.64+-0x4] ;  /* 0xfffffc12020f7981 */ /* 0x000f62000c1e1900 */
[C---:B------:R-:W-:Y:S01]  /*0390*/  IMAD.WIDE R6, R14.reuse, R7, UR12 ;  /* 0x0000000c0e067e25 */ /* 0x040fe2000f8e0207 */
[----:B------:R-:W-:Y:S02]  /*03a0*/  MOV R27, 0x4 ;  /* 0x00000004001b7802 */ /* 0x000fe40000000f00 */
[----:B------:R1:W5:Y:S01]  /*03b0*/  LDG.E R4, desc[UR18][R4.64] ;  /* 0x0000001204047981 */ /* 0x000362000c1e1900 */
[----:B------:R-:W-:-:S03]  /*03c0*/  IMAD.WIDE R8, R14, R9, UR14 ;  /* 0x0000000e0e087e25 */ /* 0x000fc6000f8e0209 */
[----:B------:R-:W5:Y:S01]  /*03d0*/  LDG.E R23, desc[UR18][R2.64] ;  /* 0x0000001202177981 */ /* 0x000f62000c1e1900 */
[----:B0-----:R-:W-:-:S03]  /*03e0*/  IMAD.WIDE R10, R14, R27, UR16 ;  /* 0x000000100e0a7e25 */ /* 0x001fc6000f8e021b */
[----:B------:R-:W5:Y:S04]  /*03f0*/  LDG.E R7, desc[UR18][R6.64] ;  /* 0x0000001206077981 */ /* 0x000f68000c1e1900 */
[----:B------:R-:W5:Y:S04]  /*0400*/  LDG.E R24, desc[UR18][R2.64+0x4] ;  /* 0x0000041202187981 */ /* 0x000f68000c1e1900 */
[----:B------:R-:W5:Y:S04]  /*0410*/  LDG.E R8, desc[UR18][R8.64] ;  /* 0x0000001208087981 */ /* 0x000f68000c1e1900 */
[----:B------:R-:W5:Y:S04]  /*0420*/  LDG.E R25, desc[UR18][R2.64+0x8] ;  /* 0x0000081202197981 */ /* 0x000f68000c1e1900 */
[----:B------:R-:W5:Y:S04]  /*0430*/  LDG.E R10, desc[UR18][R10.64] ;  /* 0x000000120a0a7981 */ /* 0x000f68000c1e1900 */
[----:B------:R0:W5:Y:S01]  /*0440*/  LDG.E R27, desc[UR18][R2.64+0xc] ;  /* 0x00000c12021b7981 */ /* 0x000162000c1e1900 */
[----:B------:R-:W-:-:S04]  /*0450*/  UIADD3 UR5, UPT, UPT, UR5, 0x8, URZ ;  /* 0x0000000805057890 */ /* 0x000fc8000fffe0ff */
[----:B------:R-:W-:Y:S01]  /*0460*/  UISETP.NE.AND UP0, UPT, UR5, URZ, UPT ;  /* 0x000000ff0500728c */ /* 0x000fe2000bf05270 */
[----:B-1----:R-:W-:Y:S02]  /*0470*/  MOV R5, UR20 ;  /* 0x0000001400057c02 */ /* 0x002fe40008000f00 */
[----:B0-----:R-:W-:Y:S02]  /*0480*/  IADD3 R2, P0, PT, R2, 0x20, RZ ;  /* 0x0000002002027810 */ /* 0x001fe40007f1e0ff */
[----:B------:R-:W-:Y:S02]  /*0490*/  LEA R14, R5, R14, 0x3 ;  /* 0x0000000e050e7211 */ /* 0x000fe400078e18ff */
[----:B------:R-:W-:Y:S01]  /*04a0*/  IADD3.X R3, PT, PT, RZ, R3, RZ, P0, !PT ;  /* 0x00000003ff037210 */ /* 0x000fe200007fe4ff */
[----:B--2---:R-:W-:-:S04]  /*04b0*/  FFMA R22, R21, R22, R12 ;  /* 0x0000001615167223 */ /* 0x004fc8000000000c */
[----:B---3--:R-:W-:-:S04]  /*04c0*/  FFMA R20, R19, R20, R22 ;  /* 0x0000001413147223 */ /* 0x008fc80000000016 */
[----:B----4-:R-:W-:-:S04]  /*04d0*/  FFMA R18, R17, R18, R20 ;  /* 0x0000001211127223 */ /* 0x010fc80000000014 */
[----:B-----5:R-:W-:-:S04]  /*04e0*/  FFMA R16, R15, R16, R18 ;  /* 0x000000100f107223 */ /* 0x020fc80000000012 */
[----:B------:R-:W-:-:S04]  /*04f0*/  FFMA R23, R23, R4, R16 ;  /* 0x0000000417177223 */ /* 0x000fc80000000010 */
[----:B------:R-:W-:-:S04]  /*0500*/  FFMA R24, R24, R7, R23 ;  /* 0x0000000718187223 */ /* 0x000fc80000000017 */
[----:B------:R-:W-:-:S04]  /*0510*/  FFMA R8, R25, R8, R24 ;  /* 0x0000000819087223 */ /* 0x000fc80000000018 */
[----:B------:R-:W-:Y:S01]  /*0520*/  FFMA R12, R27, R10, R8 ;  /* 0x0000000a1b0c7223 */ /* 0x000fe20000000008 */
[----:B------:R-:W-:Y:S06]  /*0530*/  BRA.U UP0, `(.L_x_4) ;  /* 0xfffffffd003c7547 */ /* 0x000fec000b83ffff */
.L_x_3:
[----:B------:R-:W-:-:S04]  /*0540*/  ULOP3.LUT UR6, UR20, 0x7, URZ, 0xc0, !UPT ;  /* 0x0000000714067892 */ /* 0x000fc8000f8ec0ff */
[----:B------:R-:W-:-:S09]  /*0550*/  UISETP.NE.AND UP0, UPT, UR6, URZ, UPT ;  /* 0x000000ff0600728c */ /* 0x000fd2000bf05270 */
[----:B------:R-:W-:Y:S05]  /*0560*/  BRA.U !UP0, `(.L_x_5) ;  /* 0x0000000508387547 */ /* 0x000fea000b800000 */
[----:B------:R-:W-:Y:S02]  /*0570*/  UISETP.GE.U32.AND UP0, UPT, UR6, 0x4, UPT ;  /* 0x000000040600788c */ /* 0x000fe4000bf06070 */
[----:B------:R-:W-:-:S04]  /*0580*/  ULOP3.LUT UR5, UR20, 0x3, URZ, 0xc0, !UPT ;  /* 0x0000000314057892 */ /* 0x000fc8000f8ec0ff */
[----:B------:R-:W-:-:S03]  /*0590*/  UISETP.NE.AND UP1, UPT, UR5, URZ, UPT ;  /* 0x000000ff0500728c */ /* 0x000fc6000bf25270 */
[----:B------:R-:W-:Y:S08]  /*05a0*/  BRA.U !UP0, `(.L_x_6) ;  /* 0x00000001087c7547 */ /* 0x000ff0000b800000 */
[----:B------:R-:W1:Y:S01]  /*05b0*/  LDC.64 R6, c[0x0][0x388] ;  /* 0x0000e200ff067b82 */ /* 0x000e620000000a00 */
[----:B------:R-:W2:Y:S01]  /*05c0*/  LDCU.64 UR6, c[0x0][0x380] ;  /* 0x00007000ff0677ac */ /* 0x000ea20008000a00 */
[----:B------:R-:W-:Y:S01]  /*05d0*/  IMAD.U32 R9, RZ, RZ, UR4 ;  /* 0x00000004ff097e24 */ /* 0x000fe2000f8e00ff */
[C---:B------:R-:W-:Y:S02]  /*05e0*/  IADD3 R3, PT, PT, R13.reuse, UR4, RZ ;  /* 0x000000040d037c10 */ /* 0x040fe4000fffe0ff */
[----:B------:R-:W-:Y:S01]  /*05f0*/  IADD3 R10, P0, PT, R13, UR4, RZ ;  /* 0x000000040d0a7c10 */ /* 0x000fe2000ff1e0ff */
[----:B------:R-:W-:Y:S01]  /*0600*/  IMAD R9, R9, UR20, R0 ;  /* 0x0000001409097c24 */ /* 0x000fe2000f8e0200 */
[----:B------:R-:W-:Y:S01]  /*0610*/  MOV R11, UR20 ;  /* 0x00000014000b7c02 */ /* 0x000fe20008000f00 */
[----:B------:R-:W3:Y:S01]  /*0620*/  LDC.64 R4, c[0x0][0x380] ;  /* 0x0000e000ff047b82 */ /* 0x000ee20000000a00 */
[----:B------:R-:W-:Y:S01]  /*0630*/  MOV R15, UR20 ;  /* 0x00000014000f7c02 */ /* 0x000fe20008000f00 */
[----:B-1----:R-:W-:Y:S01]  /*0640*/  IMAD.WIDE R6, R9, 0x4, R6 ;  /* 0x0000000409067825 */ /* 0x002fe200078e0206 */
[----:B------:R-:W-:-:S05]  /*0650*/  MOV R9, UR20 ;  /* 0x0000001400097c02 */ /* 0x000fca0008000f00 */
[----:B------:R-:W-:Y:S02]  /*0660*/  IMAD.WIDE R8, R9, 0x4, R6 ;  /* 0x0000000409087825 */ /* 0x000fe400078e0206 */
[----:B0-----:R-:W4:Y:S02]  /*0670*/  LDG.E R6, desc[UR18][R6.64] ;  /* 0x0000001206067981 */ /* 0x001f24000c1e1900 */
[----:B---3--:R-:W-:Y:S01]  /*0680*/  IMAD.WIDE.U32 R4, R3, 0x4, R4 ;  /* 0x0000000403047825 */ /* 0x008fe200078e0004 */
[----:B------:R-:W-:Y:S01]  /*0690*/  IADD3.X R3, PT, PT, RZ, RZ, RZ, P0, !PT ;  /* 0x000000ffff037210 */ /* 0x000fe200007fe4ff */
[----:B------:R-:W3:Y:S01]  /*06a0*/  LDG.E R17, desc[UR18][R8.64] ;  /* 0x0000001208117981 */ /* 0x000ee2000c1e1900 */
[----:B--2---:R-:W-:-:S03]  /*06b0*/  LEA R2, P0, R10, UR6, 0x2 ;  /* 0x000000060a027c11 */ /* 0x004fc6000f8010ff */
[----:B------:R-:W4:Y:S01]  /*06c0*/  LDG.E R5, desc[UR18][R4.64] ;  /* 0x0000001204057981 */ /* 0x000f22000c1e1900 */
[----:B------:R-:W-:Y:S01]  /*06d0*/  LEA.HI.X R3, R10, UR7, R3, 0x2, P0 ;  /* 0x000000070a037c11 */ /* 0x000fe200080f1403 */
[----:B------:R-:W-:-:S04]  /*06e0*/  IMAD.WIDE R10, R11, 0x4, R8 ;  /* 0x000000040b0a7825 */ /* 0x000fc800078e0208 */
[----:B------:R-:W3:Y:S01]  /*06f0*/  LDG.E R16, desc[UR18][R2.64+0x4] ;  /* 0x0000041202107981 */ /* 0x000ee2000c1e1900 */
[----:B------:R-:W-:-:S03]  /*0700*/  IMAD.WIDE R14, R15, 0x4, R10 ;  /* 0x000000040f0e7825 */ /* 0x000fc600078e020a */
[----:B------:R-:W2:Y:S04]  /*0710*/  LDG.E R19, desc[UR18][R10.64] ;  /* 0x000000120a137981 */ /* 0x000ea8000c1e1900 */
[----:B------:R-:W2:Y:S04]  /*0720*/  LDG.E R18, desc[UR18][R2.64+0x8] ;  /* 0x0000081202127981 */ /* 0x000ea8000c1e1900 */
[----:B------:R-:W5:Y:S04]  /*0730*/  LDG.E R20, desc[UR18][R2.64+0xc] ;  /* 0x00000c1202147981 */ /* 0x000f68000c1e1900 */
[----:B------:R-:W5:Y:S01]  /*0740*/  LDG.E R14, desc[UR18][R14.64] ;  /* 0x000000120e0e7981 */ /* 0x000f62000c1e1900 */
[----:B------:R-:W-:Y:S01]  /*0750*/  UIADD3 UR4, UPT, UPT, UR4, 0x4, URZ ;  /* 0x0000000404047890 */ /* 0x000fe2000fffe0ff */
[----:B----4-:R-:W-:-:S04]  /*0760*/  FFMA R5, R5, R6, R12 ;  /* 0x0000000605057223 */ /* 0x010fc8000000000c */
[----:B---3--:R-:W-:-:S04]  /*0770*/  FFMA R5, R16, R17, R5 ;  /* 0x0000001110057223 */ /* 0x008fc80000000005 */
[----:B--2---:R-:W-:-:S04]  /*0780*/  FFMA R5, R18, R19, R5 ;  /* 0x0000001312057223 */ /* 0x004fc80000000005 */
[----:B-----5:R-:W-:-:S07]  /*0790*/  FFMA R12, R20, R14, R5 ;  /* 0x0000000e140c7223 */ /* 0x020fce0000000005 */
.L_x_6:
[----:B------:R-:W-:Y:S05]  /*07a0*/  BRA.U !UP1, `(.L_x_5) ;  /* 0x0000000109a87547 */ /* 0x000fea000b800000 */
[----:B------:R-:W-:Y:S01]  /*07b0*/  UISETP.NE.AND UP0, UPT, UR5, 0x1, UPT ;  /* 0x000000010500788c */ /* 0x000fe2000bf05270 */
[----:B------:R-:W-:Y:S01]  /*07c0*/  MOV R7, UR4 ;  /* 0x0000000400077c02 */ /* 0x000fe20008000f00 */
[----:B------:R-:W-:Y:S02]  /*07d0*/  ULOP3.LUT UR5, UR20, 0x1, URZ, 0xc0, !UPT ;  /* 0x0000000114057892 */ /* 0x000fe4000f8ec0ff */
[----:B------:R-:W-:Y:S02]  /*07e0*/  MOV R15, UR20 ;  /* 0x00000014000f7c02 */ /* 0x000fe40008000f00 */
[----:B------:R-:W-:Y:S01]  /*07f0*/  UISETP.NE.U32.AND UP1, UPT, UR5, 0x1, UPT ;  /* 0x000000010500788c */ /* 0x000fe2000bf25070 */
[----:B------:R-:W-:-:S04]  /*0800*/  PLOP3.LUT P1, PT, PT, PT, UP0, 0x80, 0x8 ;  /* 0x000000000008781c */ /* 0x000fc80003f2f008 */
[----:B------:R-:W1:Y:S01]  /*0810*/  @UP0 LDCU.128 UR8, c[0x0][0x380] ;  /* 0x00007000ff0807ac */ /* 0x000e620008000c00 */
[----:B------:R-:W-:Y:S01]  /*0820*/  PLOP3.LUT P0, PT, PT, PT, UP1, 0x80, 0x8 ;  /* 0x000000000008781c */ /* 0x000fe20003f0f018 */
[----:B------:R-:W2:Y:S04]  /*0830*/  @UP0 LDCU.64 UR6, c[0x0][0x380] ;  /* 0x00007000ff0607ac */ /* 0x000ea80008000a00 */
[----:B------:R-:W3:Y:S03]  /*0840*/  @!UP1 LDCU.128 UR12, c[0x0][0x380] ;  /* 0x00007000ff0c97ac */ /* 0x000ee60008000c00 */
[C---:B------:R-:W-:Y:S02]  /*0850*/  @P1 IADD3 R3, PT, PT, R13.reuse, UR4, RZ ;  /* 0x000000040d031c10 */ /* 0x040fe4000fffe0ff */
[----:B------:R-:W-:Y:S01]  /*0860*/  @P1 IADD3 R6, P2, PT, R13, UR4, RZ ;  /* 0x000000040d061c10 */ /* 0x000fe2000ff5e0ff */
[----:B------:R-:W-:Y:S01]  /*0870*/  @UP0 UIADD3 UR4, UPT, UPT, UR4, 0x2, URZ ;  /* 0x0000000204040890 */ /* 0x000fe2000fffe0ff */
[----:B-1----:R-:W-:Y:S01]  /*0880*/  MOV R11, UR9 ;  /* 0x00000009000b7c02 */ /* 0x002fe20008000f00 */
[----:B------:R-:W-:Y:S01]  /*0890*/  IMAD.U32 R10, RZ, RZ, UR8 ;  /* 0x00000008ff0a7e24 */ /* 0x000fe2000f8e00ff */
[----:B------:R-:W-:-:S02]  /*08a0*/  MOV R4, UR10 ;  /* 0x0000000a00047c02 */ /* 0x000fc40008000f00 */
[----:B------:R-:W-:Y:S01]  /*08b0*/  MOV R5, UR11 ;  /* 0x0000000b00057c02 */ /* 0x000fe20008000f00 */
[----:B------:R-:W-:-:S04]  /*08c0*/  @P1 IMAD.WIDE.U32 R10, R3, 0x4, R10 ;  /* 0x00000004030a1825 */ /* 0x000fc800078e000a */
[----:B------:R-:W-:Y:S01]  /*08d0*/  @P1 IMAD R3, R7, UR20, R0 ;  /* 0x0000001407031c24 */ /* 0x000fe2000f8e0200 */
[----:B------:R-:W-:Y:S01]  /*08e0*/  @P1 IADD3.X R7, PT, PT, RZ, RZ, RZ, P2, !PT ;  /* 0x000000ffff071210 */ /* 0x000fe200017fe4ff */
[----:B------:R-:W-:Y:S01]  /*08f0*/  IMAD.U32 R19, RZ, RZ, UR4 ;  /* 0x00000004ff137e24 */ /* 0x000fe2000f8e00ff */
[C---:B--2---:R-:W-:Y:S01]  /*0900*/  @P1 LEA R2, P2, R6.reuse, UR6, 0x2 ;  /* 0x0000000606021c11 */ /* 0x044fe2000f8410ff */
[----:B------:R-:W-:Y:S01]  /*0910*/  @P1 IMAD.WIDE R4, R3, 0x4, R4 ;  /* 0x0000000403041825 */ /* 0x000fe200078e0204 */
[----:B------:R-:W-:Y:S01]  /*0920*/  @!P0 IADD3 R17, PT, PT, R13, UR4, RZ ;  /* 0x000000040d118c10 */ /* 0x000fe2000fffe0ff */
[----:B0-----:R-:W2:Y:S01]  /*0930*/  @P1 LDG.E R11, desc[UR18][R10.64] ;  /* 0x000000120a0b1981 */ /* 0x001ea2000c1e1900 */
[----:B------:R-:W-:Y:S01]  /*0940*/  @P1 LEA.HI.X R3, R6, UR7, R7, 0x2, P2 ;  /* 0x0000000706031c11 */ /* 0x000fe200090f1407 */
[----:B------:R-:W-:Y:S01]  /*0950*/  @!P0 IMAD R19, R19, UR20, R0 ;  /* 0x0000001413138c24 */ /* 0x000fe2000f8e0200 */
[----:B---3--:R-:W-:Y:S01]  /*0960*/  MOV R6, UR12 ;  /* 0x0000000c00067c02 */ /* 0x008fe20008000f00 */
[----:B------:R-:W-:Y:S01]  /*0970*/  @P1 IMAD.WIDE R14, R15, 0x4, R4 ;  /* 0x000000040f0e1825 */ /* 0x000fe200078e0204 */
[----:B------:R-:W-:Y:S01]  /*0980*/  MOV R7, UR13 ;  /* 0x0000000d00077c02 */ /* 0x000fe20008000f00 */
[----:B------:R-:W2:Y:S01]  /*0990*/  @P1 LDG.E R4, desc[UR18][R4.64] ;  /* 0x0000001204041981 */ /* 0x000ea2000c1e1900 */
[----:B------:R-:W-:-:S02]  /*09a0*/  MOV R8, UR14 ;  /* 0x0000000e00087c02 */ /* 0x000fc40008000f00 */
[----:B------:R-:W-:Y:S01]  /*09b0*/  MOV R9, UR15 ;  /* 0x0000000f00097c02 */ /* 0x000fe20008000f00 */
[----:B------:R-:W-:Y:S01]  /*09c0*/  @!P0 IMAD.WIDE.U32 R6, R17, 0x4, R6 ;  /* 0x0000000411068825 */ /* 0x000fe200078e0006 */
[----:B------:R-:W3:Y:S03]  /*09d0*/  @P1 LDG.E R14, desc[UR18][R14.64] ;  /* 0x000000120e0e1981 */ /* 0x000ee6000c1e1900 */
[----:B------:R-:W-:Y:S01]  /*09e0*/  @!P0 IMAD.WIDE R8, R19, 0x4, R8 ;  /* 0x0000000413088825 */ /* 0x000fe200078e0208 */
[----:B------:R-:W3:Y:S04]  /*09f0*/  @P1 LDG.E R2, desc[UR18][R2.64+0x4] ;  /* 0x0000041202021981 */ /* 0x000ee8000c1e1900 */
[----:B------:R-:W4:Y:S04]  /*0a00*/  @!P0 LDG.E R7, desc[UR18][R6.64] ;  /* 0x0000001206078981 */ /* 0x000f28000c1e1900 */
[----:B------:R-:W4:Y:S01]  /*0a10*/  @!P0 LDG.E R8, desc[UR18][R8.64] ;  /* 0x0000001208088981 */ /* 0x000f22000c1e1900 */
[----:B--2---:R-:W-:-:S04]  /*0a20*/  @P1 FFMA R11, R11, R4, R12 ;  /* 0x000000040b0b1223 */ /* 0x004fc8000000000c */
[----:B---3--:R-:W-:-:S04]  /*0a30*/  @P1 FFMA R12, R2, R14, R11 ;  /* 0x0000000e020c1223 */ /* 0x008fc8000000000b */
[----:B----4-:R-:W-:-:S07]  /*0a40*/  @!P0 FFMA R12, R7, R8, R12 ;  /* 0x00000008070c8223 */ /* 0x010fce000000000c */
.L_x_5:
[----:B------:R-:W1:Y:S01]  /*0a50*/  LDC.64 R2, c[0x0][0x390] ;  /* 0x0000e400ff027b82 */ /* 0x000e620000000a00 */
[----:B------:R-:W-:-:S05]  /*0a60*/  IADD3 R13, PT, PT, R0, R13, RZ ;  /* 0x0000000d000d7210 */ /* 0x000fca0007ffe0ff */
[----:B-1----:R-:W-:-:S05]  /*0a70*/  IMAD.WIDE R2, R13, 0x4, R2 ;  /* 0x000000040d027825 */ /* 0x002fca00078e0202 */
[----:B0-----:R-:W-:Y:S01]  /*0a80*/  STG.E desc[UR18][R2.64], R12 ;  /* 0x0000000c02007986 */ /* 0x001fe2000c101912 */
[----:B------:R-:W-:Y:S05]  /*0a90*/  EXIT ;  /* 0x000000000000794d */ /* 0x000fea0003800000 */
.L_x_7:
        /* <DEDUP_REMOVED lines=14> */
.L_x_9:


//--------------------- .nv.shared._Z20matMulAdvancedDevicePfS_S_i --------------------------
	.section	.nv.shared._Z20matMulAdvancedDevicePfS_S_i,"aw",@nobits
	.sectionflags	@""
	.align	4
.nv.shared._Z20matMulAdvancedDevicePfS_S_i:
	.zero		3072


//--------------------- .nv.shared.reserved.0     --------------------------
	.section	.nv.shared.reserved.0,"aw",@nobits
	.weak		__nv_reservedSMEM_offset_0_alias
	.size		__nv_reservedSMEM_offset_0_alias, 0, 64
	.other		__nv_reservedSMEM_offset_0_alias,@"STO_CUDA_RESERVED_SHARED STV_DEFAULT"
__nv_reservedSMEM_offset_0_alias:
	.zero		0
	.zero		64


//--------------------- .nv.constant0._Z20matMulAdvancedDevicePfS_S_i --------------------------
	.section	.nv.constant0._Z20matMulAdvancedDevicePfS_S_i,"a",@progbits
	.sectionflags	@""
	.align	4
.nv.constant0._Z20matMulAdvancedDevicePfS_S_i:
	.zero		924


//--------------------- .nv.constant0._Z18matMulSimpleDevicePfS_S_i --------------------------
	.section	.nv.constant0._Z18matMulSimpleDevicePfS_S_i,"a",@progbits
	.sectionflags	@""
	.align	4
.nv.constant0._Z18matMulSimpleDevicePfS_S_i:
	.zero		924


//--------------------- SYMBOLS --------------------------

	.type		.nv.reservedSmem.offset0,@object
	.size		.nv.reservedSmem.offset0,0x4
	.type		.nv.reservedSmem.cap,@object
	.size		.nv.reservedSmem.cap,0x4
